	.headerflags	@"EF_CUDA_TEXMODE_UNIFIED EF_CUDA_64BIT_ADDRESS EF_CUDA_ACCELERATORS EF_CUDA_SM90 EF_CUDA_VIRTUAL_SM(EF_CUDA_SM90)"
	.elftype	@"ET_EXEC"


//--------------------- .nv.info                  --------------------------
	.section	.nv.info,"",@"SHT_CUDA_INFO"
	.align	4


	//----- nvinfo : EIATTR_REGCOUNT
	.align		4
        /*0000*/ 	.byte	0x04, 0x2f
        /*0002*/ 	.short	(.L_3 - .L_2)
	.align		4
.L_2:
        /*0004*/ 	.word	index@(triton_poi_fused__native_batch_norm_legit_no_training_4)
        /*0008*/ 	.word	0x00000012


	//----- nvinfo : EIATTR_MIN_STACK_SIZE
	.align		4
.L_3:
        /*000c*/ 	.byte	0x04, 0x12
        /*000e*/ 	.short	(.L_5 - .L_4)
	.align		4
.L_4:
        /*0010*/ 	.word	index@(triton_poi_fused__native_batch_norm_legit_no_training_4)
        /*0014*/ 	.word	0x00000000


	//----- nvinfo : EIATTR_FRAME_SIZE
	.align		4
.L_5:
        /*0018*/ 	.byte	0x04, 0x11
        /*001a*/ 	.short	(.L_7 - .L_6)
	.align		4
.L_6:
        /*001c*/ 	.word	index@(triton_poi_fused__native_batch_norm_legit_no_training_4)
        /*0020*/ 	.word	0x00000000


	//----- nvinfo : EIATTR_MIN_STACK_SIZE
	.align		4
.L_7:
        /*0024*/ 	.byte	0x04, 0x12
        /*0026*/ 	.short	(.L_9 - .L_8)
	.align		4
.L_8:
        /*0028*/ 	.word	index@(triton_poi_fused__native_batch_norm_legit_no_training_4)
        /*002c*/ 	.word	0x00000000
.L_9:


//--------------------- .nv.info.triton_poi_fused__native_batch_norm_legit_no_training_4 --------------------------
	.section	.nv.info.triton_poi_fused__native_batch_norm_legit_no_training_4,"",@"SHT_CUDA_INFO"
	.sectionflags	@""
	.align	4


	//----- nvinfo : EIATTR_CUDA_API_VERSION
	.align		4
        /*0000*/ 	.byte	0x04, 0x37
        /*0002*/ 	.short	(.L_11 - .L_10)
.L_10:
        /*0004*/ 	.word	0x0000007c


	//----- nvinfo : EIATTR_KPARAM_INFO
	.align		4
.L_11:
        /*0008*/ 	.byte	0x04, 0x17
        /*000a*/ 	.short	(.L_13 - .L_12)
.L_12:
        /*000c*/ 	.word	0x00000000
        /*0010*/ 	.short	0x0006
        /*0012*/ 	.short	0x0030
        /*0014*/ 	.byte	0x00, 0xf0, 0x11, 0x00


	//----- nvinfo : EIATTR_KPARAM_INFO
	.align		4
.L_13:
        /*0018*/ 	.byte	0x04, 0x17
        /*001a*/ 	.short	(.L_15 - .L_14)
.L_14:
        /*001c*/ 	.word	0x00000000
        /*0020*/ 	.short	0x0005
        /*0022*/ 	.short	0x0028
        /*0024*/ 	.byte	0x00, 0xf4, 0x21, 0x00


	//----- nvinfo : EIATTR_KPARAM_INFO
	.align		4
.L_15:
        /*0028*/ 	.byte	0x04, 0x17
        /*002a*/ 	.short	(.L_17 - .L_16)
.L_16:
        /*002c*/ 	.word	0x00000000
        /*0030*/ 	.short	0x0004
        /*0032*/ 	.short	0x0020
        /*0034*/ 	.byte	0x00, 0xf4, 0x21, 0x00


	//----- nvinfo : EIATTR_KPARAM_INFO
	.align		4
.L_17:
        /*0038*/ 	.byte	0x04, 0x17
        /*003a*/ 	.short	(.L_19 - .L_18)
.L_18:
        /*003c*/ 	.word	0x00000000
        /*0040*/ 	.short	0x0003
        /*0042*/ 	.short	0x0018
        /*0044*/ 	.byte	0x00, 0xf4, 0x21, 0x00


	//----- nvinfo : EIATTR_KPARAM_INFO
	.align		4
.L_19:
        /*0048*/ 	.byte	0x04, 0x17
        /*004a*/ 	.short	(.L_21 - .L_20)
.L_20:
        /*004c*/ 	.word	0x00000000
        /*0050*/ 	.short	0x0002
        /*0052*/ 	.short	0x0010
        /*0054*/ 	.byte	0x00, 0xf4, 0x21, 0x00


	//----- nvinfo : EIATTR_KPARAM_INFO
	.align		4
.L_21:
        /*0058*/ 	.byte	0x04, 0x17
        /*005a*/ 	.short	(.L_23 - .L_22)
.L_22:
        /*005c*/ 	.word	0x00000000
        /*0060*/ 	.short	0x0001
        /*0062*/ 	.short	0x0008
        /*0064*/ 	.byte	0x00, 0xf4, 0x21, 0x00


	//----- nvinfo : EIATTR_KPARAM_INFO
	.align		4
.L_23:
        /*0068*/ 	.byte	0x04, 0x17
        /*006a*/ 	.short	(.L_25 - .L_24)
.L_24:
        /*006c*/ 	.word	0x00000000
        /*0070*/ 	.short	0x0000
        /*0072*/ 	.short	0x0000
        /*0074*/ 	.byte	0x00, 0xf4, 0x21, 0x00


	//----- nvinfo : EIATTR_SPARSE_MMA_MASK
	.align		4
.L_25:
        /*0078*/ 	.byte	0x03, 0x50
        /*007a*/ 	.short	0x0000


	//----- nvinfo : EIATTR_MAXREG_COUNT
	.align		4
        /*007c*/ 	.byte	0x03, 0x1b
        /*007e*/ 	.short	0x00ff


	//----- nvinfo : EIATTR_EXIT_INSTR_OFFSETS
	.align		4
        /*0080*/ 	.byte	0x04, 0x1c
        /*0082*/ 	.short	(.L_27 - .L_26)


	//   ....[0]....
.L_26:
        /*0084*/ 	.word	0x00000390


	//----- nvinfo : EIATTR_REQNTID
	.align		4
.L_27:
        /*0088*/ 	.byte	0x04, 0x10
        /*008a*/ 	.short	(.L_29 - .L_28)
.L_28:
        /*008c*/ 	.word	0x00000080
        /*0090*/ 	.word	0x00000001
        /*0094*/ 	.word	0x00000001


	//----- nvinfo : EIATTR_CBANK_PARAM_SIZE
	.align		4
.L_29:
        /*0098*/ 	.byte	0x03, 0x19
        /*009a*/ 	.short	0x0034


	//----- nvinfo : EIATTR_PARAM_CBANK
	.align		4
        /*009c*/ 	.byte	0x04, 0x0a
        /*009e*/ 	.short	(.L_31 - .L_30)
	.align		4
.L_30:
        /*00a0*/ 	.word	index@(.nv.constant0.triton_poi_fused__native_batch_norm_legit_no_training_4)
        /*00a4*/ 	.short	0x0210
        /*00a6*/ 	.short	0x0034


	//----- nvinfo : EIATTR_SW_WAR
	.align		4
.L_31:
        /*00a8*/ 	.byte	0x04, 0x36
        /*00aa*/ 	.short	(.L_33 - .L_32)
.L_32:
        /*00ac*/ 	.word	0x00000008
.L_33:


//--------------------- .nv.callgraph             --------------------------
	.section	.nv.callgraph,"",@"SHT_CUDA_CALLGRAPH"
	.align	4
	.sectionentsize	8
	.align		4
        /*0000*/ 	.word	0x00000000
	.align		4
        /*0004*/ 	.word	0xffffffff
	.align		4
        /*0008*/ 	.word	0x00000000
	.align		4
        /*000c*/ 	.word	0xfffffffe
	.align		4
        /*0010*/ 	.word	0x00000000
	.align		4
        /*0014*/ 	.word	0xfffffffd
	.align		4
        /*0018*/ 	.word	0x00000000
	.align		4
        /*001c*/ 	.word	0xfffffffc


//--------------------- .nv.constant4             --------------------------
	.section	.nv.constant4,"a",@progbits
	.align	8
	.align		8
.nv.constant4:
        /*0000*/ 	.dword	_$_str
	.align		8
        /*0008*/ 	.dword	_$_str_$_2


//--------------------- .text.triton_poi_fused__native_batch_norm_legit_no_training_4 --------------------------
	.section	.text.triton_poi_fused__native_batch_norm_legit_no_training_4,"ax",@progbits
	.align	128
        .global         triton_poi_fused__native_batch_norm_legit_no_training_4
        .type           triton_poi_fused__native_batch_norm_legit_no_training_4,@function
        .size           triton_poi_fused__native_batch_norm_legit_no_training_4,(.L_x_1 - triton_poi_fused__native_batch_norm_legit_no_training_4)
        .other          triton_poi_fused__native_batch_norm_legit_no_training_4,@"STO_CUDA_ENTRY STV_DEFAULT"
triton_poi_fused__native_batch_norm_legit_no_training_4:
.text.triton_poi_fused__native_batch_norm_legit_no_training_4:
[----:B------:R-:W-:Y:S01]  /*0000*/  LDC R1, c[0x0][0x28] ;  /* 0x00000a00ff017b82 */ /* 0x000fe20000000800 */
[----:B------:R-:W1:Y:S07]  /*0010*/  S2R R0, SR_TID.X ;  /* 0x0000000000007919 */ /* 0x000e6e0000002100 */
[----:B------:R-:W2:Y:S01]  /*0020*/  LDC.64 R2, c[0x0][0x220] ;  /* 0x00008800ff027b82 */ /* 0x000ea20000000a00 */
[----:B------:R-:W-:Y:S01]  /*0030*/  ULDC.64 UR4, c[0x0][0x208] ;  /* 0x0000820000047ab9 */ /* 0x000fe20000000a00 */
[----:B------:R-:W3:Y:S06]  /*0040*/  S2R R7, SR_CTAID.X ;  /* 0x0000000000077919 */ /* 0x000eec0000002500 */
[----:B------:R-:W4:Y:S08]  /*0050*/  LDC.64 R8, c[0x0][0x228] ;  /* 0x00008a00ff087b82 */ /* 0x000f300000000a00 */
[----:B------:R-:W5:Y:S01]  /*0060*/  LDC.64 R10, c[0x0][0x230] ;  /* 0x00008c00ff0a7b82 */ /* 0x000f620000000a00 */
[----:B-1----:R-:W-:-:S02]  /*0070*/  SHF.L.U32 R0, R0, 0x1, RZ ;  /* 0x0000000100007819 */ /* 0x002fc400000006ff */
[----:B---3--:R-:W-:Y:S02]  /*0080*/  SHF.R.S32.HI R5, RZ, 0x17, R7 ;  /* 0x00000017ff057819 */ /* 0x008fe40000011407 */
[----:B------:R-:W-:Y:S02]  /*0090*/  LOP3.LUT R0, R0, 0xfe, RZ, 0xc0, !PT ;  /* 0x000000fe00007812 */ /* 0x000fe400078ec0ff */
[----:B------:R-:W-:Y:S02]  /*00a0*/  SGXT R5, R5, 0x1 ;  /* 0x000000010505781a */ /* 0x000fe40000000200 */
[----:B------:R-:W-:Y:S02]  /*00b0*/  LEA R0, R7, R0, 0x8 ;  /* 0x0000000007007211 */ /* 0x000fe400078e40ff */
[----:B------:R-:W1:Y:S02]  /*00c0*/  LDC.64 R6, c[0x0][0x218] ;  /* 0x00008600ff067b82 */ /* 0x000e640000000a00 */
[----:B------:R-:W-:-:S04]  /*00d0*/  LEA.HI R5, R5, R0, RZ, 0x7 ;  /* 0x0000000005057211 */ /* 0x000fc800078f38ff */
[----:B------:R-:W-:-:S04]  /*00e0*/  LOP3.LUT R5, R5, 0xffffff80, RZ, 0xc0, !PT ;  /* 0xffffff8005057812 */ /* 0x000fc800078ec0ff */
[----:B------:R-:W-:Y:S02]  /*00f0*/  IADD3 R13, R0, -R5, RZ ;  /* 0x80000005000d7210 */ /* 0x000fe40007ffe0ff */
[----:B------:R-:W3:Y:S03]  /*0100*/  LDC.64 R4, c[0x0][0x210] ;  /* 0x00008400ff047b82 */ /* 0x000ee60000000a00 */
[----:B--2---:R-:W-:-:S06]  /*0110*/  IMAD.WIDE R2, R13, 0x4, R2 ;  /* 0x000000040d027825 */ /* 0x004fcc00078e0202 */
[----:B------:R-:W2:Y:S01]  /*0120*/  LDG.E.EL.64 R2, desc[UR4][R2.64] ;  /* 0x0000000402027981 */ /* 0x000ea2000c2e1b00 */
[----:B-1----:R-:W-:-:S06]  /*0130*/  IMAD.WIDE R6, R13, 0x4, R6 ;  /* 0x000000040d067825 */ /* 0x002fcc00078e0206 */
[----:B------:R-:W2:Y:S01]  /*0140*/  LDG.E.EL.64 R6, desc[UR4][R6.64] ;  /* 0x0000000406067981 */ /* 0x000ea2000c2e1b00 */
[----:B---3--:R-:W-:-:S06]  /*0150*/  IMAD.WIDE R4, R0, 0x4, R4 ;  /* 0x0000000400047825 */ /* 0x008fcc00078e0204 */
[----:B------:R-:W3:Y:S01]  /*0160*/  LDG.E.64 R4, desc[UR4][R4.64] ;  /* 0x0000000404047981 */ /* 0x000ee2000c1e1b00 */
[----:B----4-:R-:W-:-:S04]  /*0170*/  IMAD.WIDE R8, R13, 0x4, R8 ;  /* 0x000000040d087825 */ /* 0x010fc800078e0208 */
[----:B-----5:R-:W-:Y:S02]  /*0180*/  IMAD.WIDE R10, R13, 0x4, R10 ;  /* 0x000000040d0a7825 */ /* 0x020fe400078e020a */
[----:B------:R-:W4:Y:S04]  /*0190*/  LDG.E.EL.64 R8, desc[UR4][R8.64] ;  /* 0x0000000408087981 */ /* 0x000f28000c2e1b00 */
[----:B------:R-:W4:Y:S01]  /*01a0*/  LDG.E.EL.64 R10, desc[UR4][R10.64] ;  /* 0x000000040a0a7981 */ /* 0x000f22000c2e1b00 */
[----:B------:R-:W-:Y:S01]  /*01b0*/  HFMA2.MMA R15, -RZ, RZ, 1.625, 0 ;  /* 0x3e800000ff0f7435 */ /* 0x000fe200000001ff */
[----:B--2---:R-:W-:Y:S01]  /*01c0*/  FADD R2, R2, 9.9999997473787516356e-06 ;  /* 0x3727c5ac02027421 */ /* 0x004fe20000000000 */
[----:B------:R-:W-:-:S03]  /*01d0*/  FADD R12, R3, 9.9999997473787516356e-06 ;  /* 0x3727c5ac030c7421 */ /* 0x000fc60000000000 */
[----:B------:R1:W2:Y:S08]  /*01e0*/  MUFU.SQRT R13, R2 ;  /* 0x00000002000d7308 */ /* 0x0002b00000002000 */
[----:B------:R-:W5:Y:S01]  /*01f0*/  MUFU.SQRT R14, R12 ;  /* 0x0000000c000e7308 */ /* 0x000f620000002000 */
[----:B-1----:R-:W1:Y:S01]  /*0200*/  LDC.64 R2, c[0x0][0x238] ;  /* 0x00008e00ff027b82 */ /* 0x002e620000000a00 */
[----:B--2---:R-:W-:-:S02]  /*0210*/  FSETP.GT.AND P0, PT, R13, 8.50705917302346158658e+37, PT ;  /* 0x7e8000000d00780b */ /* 0x004fc40003f04000 */
[----:B------:R-:W-:Y:S02]  /*0220*/  FSETP.GEU.AND P2, PT, R13, 1.175494350822287508e-38, PT ;  /* 0x008000000d00780b */ /* 0x000fe40003f4e000 */
[C---:B-----5:R-:W-:Y:S02]  /*0230*/  FSETP.GT.AND P1, PT, R14.reuse, 8.50705917302346158658e+37, PT ;  /* 0x7e8000000e00780b */ /* 0x060fe40003f24000 */
[----:B------:R-:W-:-:S07]  /*0240*/  FSETP.GEU.AND P3, PT, R14, 1.175494350822287508e-38, PT ;  /* 0x008000000e00780b */ /* 0x000fce0003f6e000 */
[----:B------:R-:W-:-:S04]  /*0250*/  @P0 FMUL R13, R13, 0.25 ;  /* 0x3e8000000d0d0820 */ /* 0x000fc80000400000 */
[----:B------:R-:W-:Y:S01]  /*0260*/  @!P2 FMUL R13, R13, 16777216 ;  /* 0x4b8000000d0da820 */ /* 0x000fe20000400000 */
[----:B------:R-:W-:-:S04]  /*0270*/  @P1 FMUL R14, R14, 0.25 ;  /* 0x3e8000000e0e1820 */ /* 0x000fc80000400000 */
[----:B------:R-:W-:Y:S01]  /*0280*/  @!P3 FMUL R14, R14, 16777216 ;  /* 0x4b8000000e0eb820 */ /* 0x000fe20000400000 */
[----:B------:R-:W2:Y:S01]  /*0290*/  MUFU.RCP R13, R13 ;  /* 0x0000000d000d7308 */ /* 0x000ea20000001000 */
[----:B------:R-:W-:-:S07]  /*02a0*/  FSEL R12, R15, 1, P0 ;  /* 0x3f8000000f0c7808 */ /* 0x000fce0000000000 */
[----:B------:R-:W5:Y:S01]  /*02b0*/  MUFU.RCP R14, R14 ;  /* 0x0000000e000e7308 */ /* 0x000f620000001000 */
[----:B------:R-:W-:Y:S01]  /*02c0*/  FSEL R15, R15, 1, P1 ;  /* 0x3f8000000f0f7808 */ /* 0x000fe20000800000 */
[----:B------:R-:W-:Y:S01]  /*02d0*/  @!P2 FMUL R12, R12, 16777216 ;  /* 0x4b8000000c0ca820 */ /* 0x000fe20000400000 */
[----:B---3--:R-:W-:-:S03]  /*02e0*/  FADD R4, R4, -R6 ;  /* 0x8000000604047221 */ /* 0x008fc60000000000 */
[----:B------:R-:W-:Y:S01]  /*02f0*/  @!P3 FMUL R15, R15, 16777216 ;  /* 0x4b8000000f0fb820 */ /* 0x000fe20000400000 */
[----:B------:R-:W-:Y:S01]  /*0300*/  FADD R5, R5, -R7 ;  /* 0x8000000705057221 */ /* 0x000fe20000000000 */
[----:B--2---:R-:W-:Y:S02]  /*0310*/  FMUL R13, R13, R12 ;  /* 0x0000000c0d0d7220 */ /* 0x004fe40000400000 */
[----:B-----5:R-:W-:Y:S02]  /*0320*/  FMUL R6, R14, R15 ;  /* 0x0000000f0e067220 */ /* 0x020fe40000400000 */
[----:B------:R-:W-:Y:S02]  /*0330*/  FMUL R13, R4, R13 ;  /* 0x0000000d040d7220 */ /* 0x000fe40000400000 */
[----:B------:R-:W-:Y:S01]  /*0340*/  FMUL R6, R5, R6 ;  /* 0x0000000605067220 */ /* 0x000fe20000400000 */
[----:B-1----:R-:W-:-:S04]  /*0350*/  IMAD.WIDE R2, R0, 0x4, R2 ;  /* 0x0000000400027825 */ /* 0x002fc800078e0202 */
[----:B----4-:R-:W-:Y:S01]  /*0360*/  FFMA R8, R8, R13, R10 ;  /* 0x0000000d08087223 */ /* 0x010fe2000000000a */
[----:B------:R-:W-:-:S05]  /*0370*/  FFMA R9, R9, R6, R11 ;  /* 0x0000000609097223 */ /* 0x000fca000000000b */
[----:B------:R-:W-:Y:S01]  /*0380*/  STG.E.64 desc[UR4][R2.64], R8 ;  /* 0x0000000802007986 */ /* 0x000fe2000c101b04 */
[----:B------:R-:W-:Y:S05]  /*0390*/  EXIT ;  /* 0x000000000000794d */ /* 0x000fea0003800000 */
.L_x_0:
[----:B------:R-:W-:-:S00]  /*03a0*/  BRA `(.L_x_0) ;  /* 0xfffffffc00fc7947 */ /* 0x000fc0000383ffff */
[----:B------:R-:W-:-:S00]  /*03b0*/  NOP ;  /* 0x0000000000007918 */ /* 0x000fc00000000000 */
        /* <DEDUP_REMOVED lines=12> */
.L_x_1:


//--------------------- .nv.global.init           --------------------------
	.section	.nv.global.init,"aw",@progbits
.nv.global.init:
	.type		_$_str,@object
	.size		_$_str,(_$_str_$_2 - _$_str)
_$_str:
        /*0000*/ 	.byte	0x5f, 0x5f, 0x43, 0x55, 0x44, 0x41, 0x5f, 0x46, 0x54, 0x5a, 0x00
	.type		_$_str_$_2,@object
	.size		_$_str_$_2,(.L_1 - _$_str_$_2)
_$_str_$_2:
        /*000b*/ 	.byte	0x5f, 0x5f, 0x43, 0x55, 0x44, 0x41, 0x5f, 0x50, 0x52, 0x45, 0x43, 0x5f, 0x53, 0x51, 0x52, 0x54
        /*001b*/ 	.byte	0x00
.L_1:


//--------------------- .nv.constant0.triton_poi_fused__native_batch_norm_legit_no_training_4 --------------------------
	.section	.nv.constant0.triton_poi_fused__native_batch_norm_legit_no_training_4,"a",@progbits
	.sectionflags	@""
	.align	4
.nv.constant0.triton_poi_fused__native_batch_norm_legit_no_training_4:
	.zero		580
